//
// Generated by NVIDIA NVVM Compiler
//
// Compiler Build ID: CL-36424714
// Cuda compilation tools, release 13.0, V13.0.88
// Based on NVVM 20.0.0
//

.version 9.0
.target sm_100
.address_size 64

	// .globl	_Z25unique_idx_calc_threadIdxPi
.extern .func  (.param .b32 func_retval0) vprintf
(
	.param .b64 vprintf_param_0,
	.param .b64 vprintf_param_1
)
;
.global .align 1 .b8 $str[29] = {116, 104, 114, 101, 97, 100, 73, 100, 120, 32, 58, 32, 37, 100, 44, 32, 118, 97, 108, 117, 101, 32, 58, 32, 37, 100, 32, 10};
.global .align 1 .b8 $str$1[55] = {98, 108, 111, 99, 107, 73, 100, 120, 46, 120, 32, 58, 32, 37, 100, 44, 32, 116, 104, 114, 101, 97, 100, 73, 100, 120, 32, 58, 32, 37, 100, 44, 32, 103, 105, 100, 32, 58, 32, 37, 100, 32, 118, 97, 108, 117, 101, 32, 58, 32, 37, 100, 32, 10};

.visible .entry _Z25unique_idx_calc_threadIdxPi(
	.param .u64 .ptr .align 1 _Z25unique_idx_calc_threadIdxPi_param_0
)
{
	.local .align 8 .b8 	__local_depot0[8];
	.reg .b64 	%SP;
	.reg .b64 	%SPL;
	.reg .b32 	%r<5>;
	.reg .b64 	%rd<9>;

	mov.u64 	%SPL, __local_depot0;
	cvta.local.u64 	%SP, %SPL;
	ld.param.u64 	%rd1, [_Z25unique_idx_calc_threadIdxPi_param_0];
	cvta.to.global.u64 	%rd2, %rd1;
	add.u64 	%rd3, %SP, 0;
	add.u64 	%rd4, %SPL, 0;
	mov.u32 	%r1, %tid.x;
	mul.wide.u32 	%rd5, %r1, 4;
	add.s64 	%rd6, %rd2, %rd5;
	ld.global.u32 	%r2, [%rd6];
	st.local.v2.u32 	[%rd4], {%r1, %r2};
	mov.u64 	%rd7, $str;
	cvta.global.u64 	%rd8, %rd7;
	{ // callseq 0, 0
	.param .b64 param0;
	st.param.b64 	[param0], %rd8;
	.param .b64 param1;
	st.param.b64 	[param1], %rd3;
	.param .b32 retval0;
	call.uni (retval0), 
	vprintf, 
	(
	param0, 
	param1
	);
	ld.param.b32 	%r3, [retval0];
	} // callseq 0
	ret;

}
	// .globl	_Z22unique_gid_calculationPi
.visible .entry _Z22unique_gid_calculationPi(
	.param .u64 .ptr .align 1 _Z22unique_gid_calculationPi_param_0
)
{
	.local .align 16 .b8 	__local_depot1[16];
	.reg .b64 	%SP;
	.reg .b64 	%SPL;
	.reg .b32 	%r<8>;
	.reg .b64 	%rd<9>;

	mov.u64 	%SPL, __local_depot1;
	cvta.local.u64 	%SP, %SPL;
	ld.param.u64 	%rd1, [_Z22unique_gid_calculationPi_param_0];
	cvta.to.global.u64 	%rd2, %rd1;
	add.u64 	%rd3, %SP, 0;
	add.u64 	%rd4, %SPL, 0;
	mov.u32 	%r1, %tid.x;
	mov.u32 	%r2, %ctaid.x;
	mov.u32 	%r3, %ntid.x;
	mad.lo.s32 	%r4, %r2, %r3, %r1;
	mul.wide.s32 	%rd5, %r4, 4;
	add.s64 	%rd6, %rd2, %rd5;
	ld.global.u32 	%r5, [%rd6];
	st.local.v4.u32 	[%rd4], {%r2, %r1, %r4, %r5};
	mov.u64 	%rd7, $str$1;
	cvta.global.u64 	%rd8, %rd7;
	{ // callseq 1, 0
	.param .b64 param0;
	st.param.b64 	[param0], %rd8;
	.param .b64 param1;
	st.param.b64 	[param1], %rd3;
	.param .b32 retval0;
	call.uni (retval0), 
	vprintf, 
	(
	param0, 
	param1
	);
	ld.param.b32 	%r6, [retval0];
	} // callseq 1
	ret;

}


// ===== COMPILED SASS (sm_100) =====

	.target	sm_100

	.elftype	@"ET_EXEC"


//--------------------- .note.nv.tkinfo           --------------------------
	.section	.note.nv.tkinfo,"",@"SHT_NOTE"
	.sectionflags	@"SHF_NOTE_NV_TKINFO"
	.tkinfo
        /*0018*/ 	.word	0x00000002
        /*0030*/ 	.string	""
        /*0030*/ 	.string	"ptxas"
        /*0030*/ 	.string	"Cuda compilation tools, release 13.0, V13.0.88"
        /*0030*/ 	.string	"Build cuda_13.0.r13.0/compiler.36424714_0"
        /*0030*/ 	.string	"-arch sm_100 -m 64 "



//--------------------- .note.nv.cuinfo           --------------------------
	.section	.note.nv.cuinfo,"",@"SHT_NOTE"
	.sectionflags	@"SHF_NOTE_NV_CUINFO"
        /*0018*/ 	.short	0x0002
        /*001a*/ 	.short	0x0064
        /*001c*/ 	.short	0x0082
	.zero		2


//--------------------- .nv.info                  --------------------------
	.section	.nv.info,"",@"SHT_CUDA_INFO"
	.align	4


	//----- nvinfo : EIATTR_REGCOUNT
	.align		4
        /*0000*/ 	.byte	0x04, 0x2f
        /*0002*/ 	.short	(.L_3 - .L_2)
	.align		4
.L_2:
        /*0004*/ 	.word	index@(_Z25unique_idx_calc_threadIdxPi)
        /*0008*/ 	.word	0x00000018


	//----- nvinfo : EIATTR_FRAME_SIZE
	.align		4
.L_3:
        /*000c*/ 	.byte	0x04, 0x11
        /*000e*/ 	.short	(.L_5 - .L_4)
	.align		4
.L_4:
        /*0010*/ 	.word	index@(_Z25unique_idx_calc_threadIdxPi)
        /*0014*/ 	.word	0x00000008


	//----- nvinfo : EIATTR_REGCOUNT
	.align		4
.L_5:
        /*0018*/ 	.byte	0x04, 0x2f
        /*001a*/ 	.short	(.L_7 - .L_6)
	.align		4
.L_6:
        /*001c*/ 	.word	index@(_Z22unique_gid_calculationPi)
        /*0020*/ 	.word	0x00000018


	//----- nvinfo : EIATTR_FRAME_SIZE
	.align		4
.L_7:
        /*0024*/ 	.byte	0x04, 0x11
        /*0026*/ 	.short	(.L_9 - .L_8)
	.align		4
.L_8:
        /*0028*/ 	.word	index@(_Z22unique_gid_calculationPi)
        /*002c*/ 	.word	0x00000010


	//----- nvinfo : EIATTR_MIN_STACK_SIZE
	.align		4
.L_9:
        /*0030*/ 	.byte	0x04, 0x12
        /*0032*/ 	.short	(.L_11 - .L_10)
	.align		4
.L_10:
        /*0034*/ 	.word	index@(_Z22unique_gid_calculationPi)
        /*0038*/ 	.word	0x00000010


	//----- nvinfo : EIATTR_MIN_STACK_SIZE
	.align		4
.L_11:
        /*003c*/ 	.byte	0x04, 0x12
        /*003e*/ 	.short	(.L_13 - .L_12)
	.align		4
.L_12:
        /*0040*/ 	.word	index@(_Z25unique_idx_calc_threadIdxPi)
        /*0044*/ 	.word	0x00000008
.L_13:


//--------------------- .nv.compat                --------------------------
	.section	.nv.compat,"",@"SHT_CUDA_COMPAT_INFO"
	.align	4
        /*0000*/ 	.byte	0x02, 0x09, 0x00, 0x00, 0x02, 0x02, 0x01, 0x00, 0x02, 0x05, 0x05, 0x00, 0x03, 0x07, 0x01, 0x01
        /*0010*/ 	.byte	0x02, 0x03, 0x00, 0x00, 0x02, 0x06, 0x01, 0x00, 0x04, 0x0b, 0x08, 0x00, 0x09, 0x00, 0x00, 0x00
        /*0020*/ 	.byte	0x00, 0x00, 0x00, 0x00


//--------------------- .nv.info._Z22unique_gid_calculationPi --------------------------
	.section	.nv.info._Z22unique_gid_calculationPi,"",@"SHT_CUDA_INFO"
	.sectionflags	@""
	.align	4


	//----- nvinfo : EIATTR_CUDA_API_VERSION
	.align		4
        /*0000*/ 	.byte	0x04, 0x37
        /*0002*/ 	.short	(.L_15 - .L_14)
.L_14:
        /*0004*/ 	.word	0x00000082


	//----- nvinfo : EIATTR_KPARAM_INFO
	.align		4
.L_15:
        /*0008*/ 	.byte	0x04, 0x17
        /*000a*/ 	.short	(.L_17 - .L_16)
.L_16:
        /*000c*/ 	.word	0x00000000
        /*0010*/ 	.short	0x0000
        /*0012*/ 	.short	0x0000
        /*0014*/ 	.byte	0x00, 0xf5, 0x21, 0x00


	//----- nvinfo : EIATTR_SPARSE_MMA_MASK
	.align		4
.L_17:
        /*0018*/ 	.byte	0x03, 0x50
        /*001a*/ 	.short	0x0000


	//----- nvinfo : EIATTR_MAXREG_COUNT
	.align		4
        /*001c*/ 	.byte	0x03, 0x1b
        /*001e*/ 	.short	0x00ff


	//----- nvinfo : EIATTR_EXTERNS
	.align		4
        /*0020*/ 	.byte	0x04, 0x0f
        /*0022*/ 	.short	(.L_19 - .L_18)


	//   ....[0]....
	.align		4
.L_18:
        /*0024*/ 	.word	index@(vprintf)


	//----- nvinfo : EIATTR_MERCURY_ISA_VERSION
	.align		4
.L_19:
        /*0028*/ 	.byte	0x03, 0x5f
        /*002a*/ 	.short	0x0101


	//----- nvinfo : EIATTR_VRC_CTA_INIT_COUNT
	.align		4
        /*002c*/ 	.byte	0x02, 0x4a
	.zero		1
	.zero		1


	//----- nvinfo : EIATTR_SYSCALL_OFFSETS
	.align		4
        /*0030*/ 	.byte	0x04, 0x46
        /*0032*/ 	.short	(.L_21 - .L_20)


	//   ....[0]....
.L_20:
        /*0034*/ 	.word	0x00000150


	//----- nvinfo : EIATTR_EXIT_INSTR_OFFSETS
	.align		4
.L_21:
        /*0038*/ 	.byte	0x04, 0x1c
        /*003a*/ 	.short	(.L_23 - .L_22)


	//   ....[0]....
.L_22:
        /*003c*/ 	.word	0x00000160


	//----- nvinfo : EIATTR_CBANK_PARAM_SIZE
	.align		4
.L_23:
        /*0040*/ 	.byte	0x03, 0x19
        /*0042*/ 	.short	0x0008


	//----- nvinfo : EIATTR_PARAM_CBANK
	.align		4
        /*0044*/ 	.byte	0x04, 0x0a
        /*0046*/ 	.short	(.L_25 - .L_24)
	.align		4
.L_24:
        /*0048*/ 	.word	index@(.nv.constant0._Z22unique_gid_calculationPi)
        /*004c*/ 	.short	0x0380
        /*004e*/ 	.short	0x0008


	//----- nvinfo : EIATTR_SW_WAR
	.align		4
.L_25:
        /*0050*/ 	.byte	0x04, 0x36
        /*0052*/ 	.short	(.L_27 - .L_26)
.L_26:
        /*0054*/ 	.word	0x00000008
.L_27:


//--------------------- .nv.info._Z25unique_idx_calc_threadIdxPi --------------------------
	.section	.nv.info._Z25unique_idx_calc_threadIdxPi,"",@"SHT_CUDA_INFO"
	.sectionflags	@""
	.align	4


	//----- nvinfo : EIATTR_CUDA_API_VERSION
	.align		4
        /*0000*/ 	.byte	0x04, 0x37
        /*0002*/ 	.short	(.L_29 - .L_28)
.L_28:
        /*0004*/ 	.word	0x00000082


	//----- nvinfo : EIATTR_KPARAM_INFO
	.align		4
.L_29:
        /*0008*/ 	.byte	0x04, 0x17
        /*000a*/ 	.short	(.L_31 - .L_30)
.L_30:
        /*000c*/ 	.word	0x00000000
        /*0010*/ 	.short	0x0000
        /*0012*/ 	.short	0x0000
        /*0014*/ 	.byte	0x00, 0xf5, 0x21, 0x00


	//----- nvinfo : EIATTR_SPARSE_MMA_MASK
	.align		4
.L_31:
        /*0018*/ 	.byte	0x03, 0x50
        /*001a*/ 	.short	0x0000


	//----- nvinfo : EIATTR_MAXREG_COUNT
	.align		4
        /*001c*/ 	.byte	0x03, 0x1b
        /*001e*/ 	.short	0x00ff


	//----- nvinfo : EIATTR_EXTERNS
	.align		4
        /*0020*/ 	.byte	0x04, 0x0f
        /*0022*/ 	.short	(.L_33 - .L_32)


	//   ....[0]....
	.align		4
.L_32:
        /*0024*/ 	.word	index@(vprintf)


	//----- nvinfo : EIATTR_MERCURY_ISA_VERSION
	.align		4
.L_33:
        /*0028*/ 	.byte	0x03, 0x5f
        /*002a*/ 	.short	0x0101


	//----- nvinfo : EIATTR_VRC_CTA_INIT_COUNT
	.align		4
        /*002c*/ 	.byte	0x02, 0x4a
	.zero		1
	.zero		1


	//----- nvinfo : EIATTR_SYSCALL_OFFSETS
	.align		4
        /*0030*/ 	.byte	0x04, 0x46
        /*0032*/ 	.short	(.L_35 - .L_34)


	//   ....[0]....
.L_34:
        /*0034*/ 	.word	0x00000120


	//----- nvinfo : EIATTR_EXIT_INSTR_OFFSETS
	.align		4
.L_35:
        /*0038*/ 	.byte	0x04, 0x1c
        /*003a*/ 	.short	(.L_37 - .L_36)


	//   ....[0]....
.L_36:
        /*003c*/ 	.word	0x00000130


	//----- nvinfo : EIATTR_CBANK_PARAM_SIZE
	.align		4
.L_37:
        /*0040*/ 	.byte	0x03, 0x19
        /*0042*/ 	.short	0x0008


	//----- nvinfo : EIATTR_PARAM_CBANK
	.align		4
        /*0044*/ 	.byte	0x04, 0x0a
        /*0046*/ 	.short	(.L_39 - .L_38)
	.align		4
.L_38:
        /*0048*/ 	.word	index@(.nv.constant0._Z25unique_idx_calc_threadIdxPi)
        /*004c*/ 	.short	0x0380
        /*004e*/ 	.short	0x0008


	//----- nvinfo : EIATTR_SW_WAR
	.align		4
.L_39:
        /*0050*/ 	.byte	0x04, 0x36
        /*0052*/ 	.short	(.L_41 - .L_40)
.L_40:
        /*0054*/ 	.word	0x00000008
.L_41:


//--------------------- .nv.callgraph             --------------------------
	.section	.nv.callgraph,"",@"SHT_CUDA_CALLGRAPH"
	.align	4
	.sectionentsize	8
	.align		4
        /*0000*/ 	.word	0x00000000
	.align		4
        /*0004*/ 	.word	0xffffffff
	.align		4
        /*0008*/ 	.word	index@(_Z22unique_gid_calculationPi)
	.align		4
        /*000c*/ 	.word	index@(vprintf)
	.align		4
        /*0010*/ 	.word	index@(_Z25unique_idx_calc_threadIdxPi)
	.align		4
        /*0014*/ 	.word	index@(vprintf)
	.align		4
        /*0018*/ 	.word	0x00000000
	.align		4
        /*001c*/ 	.word	0xfffffffe
	.align		4
        /*0020*/ 	.word	0x00000000
	.align		4
        /*0024*/ 	.word	0xfffffffd
	.align		4
        /*0028*/ 	.word	0x00000000
	.align		4
        /*002c*/ 	.word	0xfffffffc


//--------------------- .nv.constant4             --------------------------
	.section	.nv.constant4,"a",@progbits
	.align	8
	.align		8
.nv.constant4:
        /*0000*/ 	.dword	vprintf
	.align		8
        /*0008*/ 	.dword	$str
	.align		8
        /*0010*/ 	.dword	$str$1


//--------------------- .text._Z22unique_gid_calculationPi --------------------------
	.section	.text._Z22unique_gid_calculationPi,"ax",@progbits
	.align	128
        .global         _Z22unique_gid_calculationPi
        .type           _Z22unique_gid_calculationPi,@function
        .size           _Z22unique_gid_calculationPi,(.L_x_4 - _Z22unique_gid_calculationPi)
        .other          _Z22unique_gid_calculationPi,@"STO_CUDA_ENTRY STV_DEFAULT"
_Z22unique_gid_calculationPi:
.text._Z22unique_gid_calculationPi:
[----:B------:R-:W0:Y:S01]  /*0000*/  LDC R1, c[0x0][0x37c] ;  /* 0x0000df00ff017b82 */ /* 0x000e220000000800 */
[----:B------:R-:W1:Y:S07]  /*0010*/  S2R R13, SR_TID.X ;  /* 0x00000000000d7919 */ /* 0x000e6e0000002100 */
[----:B------:R-:W2:Y:S01]  /*0020*/  LDC.64 R2, c[0x0][0x380] ;  /* 0x0000e000ff027b82 */ /* 0x000ea20000000a00 */
[----:B------:R-:W3:Y:S01]  /*0030*/  LDCU UR6, c[0x0][0x2fc] ;  /* 0x00005f80ff0677ac */ /* 0x000ee20008000800 */
[----:B0-----:R-:W-:Y:S01]  /*0040*/  VIADD R1, R1, 0xfffffff0 ;  /* 0xfffffff001017836 */ /* 0x001fe20000000000 */
[----:B------:R-:W1:Y:S01]  /*0050*/  S2R R12, SR_CTAID.X ;  /* 0x00000000000c7919 */ /* 0x000e620000002500 */
[----:B------:R-:W1:Y:S01]  /*0060*/  LDCU UR7, c[0x0][0x360] ;  /* 0x00006c00ff0777ac */ /* 0x000e620008000800 */
[----:B------:R-:W0:Y:S01]  /*0070*/  LDCU.64 UR4, c[0x0][0x358] ;  /* 0x00006b00ff0477ac */ /* 0x000e220008000a00 */
[----:B------:R-:W-:Y:S01]  /*0080*/  MOV R0, 0x0 ;  /* 0x0000000000007802 */ /* 0x000fe20000000f00 */
[----:B------:R-:W4:Y:S01]  /*0090*/  LDCU.64 UR8, c[0x4][0x10] ;  /* 0x01000200ff0877ac */ /* 0x000f220008000a00 */
[----:B-1----:R-:W-:-:S04]  /*00a0*/  IMAD R14, R12, UR7, R13 ;  /* 0x000000070c0e7c24 */ /* 0x002fc8000f8e020d */
[----:B--2---:R-:W-:-:S05]  /*00b0*/  IMAD.WIDE R2, R14, 0x4, R2 ;  /* 0x000000040e027825 */ /* 0x004fca00078e0202 */
[----:B0-----:R-:W2:Y:S01]  /*00c0*/  LDG.E R15, desc[UR4][R2.64] ;  /* 0x00000004020f7981 */ /* 0x001ea2000c1e1900 */
[----:B------:R-:W0:Y:S01]  /*00d0*/  LDCU UR4, c[0x0][0x2f8] ;  /* 0x00005f00ff0477ac */ /* 0x000e220008000800 */
[----:B------:R1:W1:Y:S01]  /*00e0*/  LDC.64 R8, c[0x4][R0] ;  /* 0x0100000000087b82 */ /* 0x0002620000000a00 */
[----:B----4-:R-:W-:Y:S01]  /*00f0*/  IMAD.U32 R4, RZ, RZ, UR8 ;  /* 0x00000008ff047e24 */ /* 0x010fe2000f8e00ff */
[----:B------:R-:W-:Y:S02]  /*0100*/  MOV R5, UR9 ;  /* 0x0000000900057c02 */ /* 0x000fe40008000f00 */
[----:B0-----:R-:W-:-:S04]  /*0110*/  IADD3 R6, P0, PT, R1, UR4, RZ ;  /* 0x0000000401067c10 */ /* 0x001fc8000ff1e0ff */
[----:B---3--:R-:W-:Y:S01]  /*0120*/  IADD3.X R7, PT, PT, RZ, UR6, RZ, P0, !PT ;  /* 0x00000006ff077c10 */ /* 0x008fe200087fe4ff */
[----:B-12---:R0:W-:Y:S08]  /*0130*/  STL.128 [R1], R12 ;  /* 0x0000000c01007387 */ /* 0x0061f00000100c00 */
[----:B------:R-:W-:-:S07]  /*0140*/  LEPC R20, `(.L_x_0) ;  /* 0x000000001014794e */ /* 0x000fce0000000000 */
[----:B0-----:R-:W-:Y:S05]  /*0150*/  CALL.ABS.NOINC R8 ;  /* 0x0000000008007343 */ /* 0x001fea0003c00000 */
.L_x_0:
[----:B------:R-:W-:Y:S05]  /*0160*/  EXIT ;  /* 0x000000000000794d */ /* 0x000fea0003800000 */
.L_x_1:
[----:B------:R-:W-:-:S00]  /*0170*/  BRA `(.L_x_1) ;  /* 0xfffffffc00fc7947 */ /* 0x000fc0000383ffff */
[----:B------:R-:W-:-:S00]  /*0180*/  NOP ;  /* 0x0000000000007918 */ /* 0x000fc00000000000 */
[----:B------:R-:W-:-:S00]  /*0190*/  NOP ;  /* 0x0000000000007918 */ /* 0x000fc00000000000 */
[----:B------:R-:W-:-:S00]  /*01a0*/  NOP ;  /* 0x0000000000007918 */ /* 0x000fc00000000000 */
[----:B------:R-:W-:-:S00]  /*01b0*/  NOP ;  /* 0x0000000000007918 */ /* 0x000fc00000000000 */
[----:B------:R-:W-:-:S00]  /*01c0*/  NOP ;  /* 0x0000000000007918 */ /* 0x000fc00000000000 */
[----:B------:R-:W-:-:S00]  /*01d0*/  NOP ;  /* 0x0000000000007918 */ /* 0x000fc00000000000 */
[----:B------:R-:W-:-:S00]  /*01e0*/  NOP ;  /* 0x0000000000007918 */ /* 0x000fc00000000000 */
[----:B------:R-:W-:-:S00]  /*01f0*/  NOP ;  /* 0x0000000000007918 */ /* 0x000fc00000000000 */
.L_x_4:


//--------------------- .text._Z25unique_idx_calc_threadIdxPi --------------------------
	.section	.text._Z25unique_idx_calc_threadIdxPi,"ax",@progbits
	.align	128
        .global         _Z25unique_idx_calc_threadIdxPi
        .type           _Z25unique_idx_calc_threadIdxPi,@function
        .size           _Z25unique_idx_calc_threadIdxPi,(.L_x_5 - _Z25unique_idx_calc_threadIdxPi)
        .other          _Z25unique_idx_calc_threadIdxPi,@"STO_CUDA_ENTRY STV_DEFAULT"
_Z25unique_idx_calc_threadIdxPi:
.text._Z25unique_idx_calc_threadIdxPi:
[----:B------:R-:W0:Y:S01]  /*0000*/  LDC R1, c[0x0][0x37c] ;  /* 0x0000df00ff017b82 */ /* 0x000e220000000800 */
[----:B------:R-:W1:Y:S07]  /*0010*/  S2R R10, SR_TID.X ;  /* 0x00000000000a7919 */ /* 0x000e6e0000002100 */
[----:B------:R-:W1:Y:S01]  /*0020*/  LDC.64 R2, c[0x0][0x380] ;  /* 0x0000e000ff027b82 */ /* 0x000e620000000a00 */
[----:B------:R-:W2:Y:S01]  /*0030*/  LDCU.64 UR4, c[0x0][0x358] ;  /* 0x00006b00ff0477ac */ /* 0x000ea20008000a00 */
[----:B0-----:R-:W-:Y:S01]  /*0040*/  VIADD R1, R1, 0xfffffff8 ;  /* 0xfffffff801017836 */ /* 0x001fe20000000000 */
[----:B------:R-:W0:Y:S01]  /*0050*/  LDCU.64 UR6, c[0x4][0x8] ;  /* 0x01000100ff0677ac */ /* 0x000e220008000a00 */
[----:B-1----:R-:W-:-:S05]  /*0060*/  IMAD.WIDE.U32 R2, R10, 0x4, R2 ;  /* 0x000000040a027825 */ /* 0x002fca00078e0002 */
[----:B--2---:R-:W2:Y:S01]  /*0070*/  LDG.E R11, desc[UR4][R2.64] ;  /* 0x00000004020b7981 */ /* 0x004ea2000c1e1900 */
[----:B------:R-:W-:Y:S01]  /*0080*/  MOV R0, 0x0 ;  /* 0x0000000000007802 */ /* 0x000fe20000000f00 */
[----:B------:R-:W1:Y:S01]  /*0090*/  LDCU UR4, c[0x0][0x2f8] ;  /* 0x00005f00ff0477ac */ /* 0x000e620008000800 */
[----:B0-----:R-:W-:Y:S01]  /*00a0*/  IMAD.U32 R4, RZ, RZ, UR6 ;  /* 0x00000006ff047e24 */ /* 0x001fe2000f8e00ff */
[----:B------:R-:W-:Y:S01]  /*00b0*/  MOV R5, UR7 ;  /* 0x0000000700057c02 */ /* 0x000fe20008000f00 */
[----:B------:R0:W3:Y:S01]  /*00c0*/  LDC.64 R8, c[0x4][R0] ;  /* 0x0100000000087b82 */ /* 0x0000e20000000a00 */
[----:B------:R-:W4:Y:S01]  /*00d0*/  LDCU UR5, c[0x0][0x2fc] ;  /* 0x00005f80ff0577ac */ /* 0x000f220008000800 */
[----:B-1----:R-:W-:-:S05]  /*00e0*/  IADD3 R6, P0, PT, R1, UR4, RZ ;  /* 0x0000000401067c10 */ /* 0x002fca000ff1e0ff */
[----:B----4-:R-:W-:Y:S01]  /*00f0*/  IMAD.X R7, RZ, RZ, UR5, P0 ;  /* 0x00000005ff077e24 */ /* 0x010fe200080e06ff */
[----:B--23--:R0:W-:Y:S07]  /*0100*/  STL.64 [R1], R10 ;  /* 0x0000000a01007387 */ /* 0x00c1ee0000100a00 */
[----:B------:R-:W-:-:S07]  /*0110*/  LEPC R20, `(.L_x_2) ;  /* 0x000000001014794e */ /* 0x000fce0000000000 */
[----:B0-----:R-:W-:Y:S05]  /*0120*/  CALL.ABS.NOINC R8 ;  /* 0x0000000008007343 */ /* 0x001fea0003c00000 */
.L_x_2:
[----:B------:R-:W-:Y:S05]  /*0130*/  EXIT ;  /* 0x000000000000794d */ /* 0x000fea0003800000 */
.L_x_3:
        /* <DEDUP_REMOVED lines=12> */
.L_x_5:


//--------------------- .nv.global.init           --------------------------
	.section	.nv.global.init,"aw",@progbits
.nv.global.init:
	.type		$str,@object
	.size		$str,($str$1 - $str)
$str:
        /*0000*/ 	.byte	0x74, 0x68, 0x72, 0x65, 0x61, 0x64, 0x49, 0x64, 0x78, 0x20, 0x3a, 0x20, 0x25, 0x64, 0x2c, 0x20
        /*0010*/ 	.byte	0x76, 0x61, 0x6c, 0x75, 0x65, 0x20, 0x3a, 0x20, 0x25, 0x64, 0x20, 0x0a, 0x00
	.type		$str$1,@object
	.size		$str$1,(.L_1 - $str$1)
$str$1:
        /*001d*/ 	.byte	0x62, 0x6c, 0x6f, 0x63, 0x6b, 0x49, 0x64, 0x78, 0x2e, 0x78, 0x20, 0x3a, 0x20, 0x25, 0x64, 0x2c
        /*002d*/ 	.byte	0x20, 0x74, 0x68, 0x72, 0x65, 0x61, 0x64, 0x49, 0x64, 0x78, 0x20, 0x3a, 0x20, 0x25, 0x64, 0x2c
        /*003d*/ 	.byte	0x20, 0x67, 0x69, 0x64, 0x20, 0x3a, 0x20, 0x25, 0x64, 0x20, 0x76, 0x61, 0x6c, 0x75, 0x65, 0x20
        /*004d*/ 	.byte	0x3a, 0x20, 0x25, 0x64, 0x20, 0x0a, 0x00
.L_1:


//--------------------- .nv.shared.reserved.0     --------------------------
	.section	.nv.shared.reserved.0,"aw",@nobits
	.weak		__nv_reservedSMEM_offset_0_alias
	.size		__nv_reservedSMEM_offset_0_alias, 0, 64
	.other		__nv_reservedSMEM_offset_0_alias,@"STO_CUDA_RESERVED_SHARED STV_DEFAULT"
__nv_reservedSMEM_offset_0_alias:
	.zero		0
	.zero		64


//--------------------- .nv.constant0._Z22unique_gid_calculationPi --------------------------
	.section	.nv.constant0._Z22unique_gid_calculationPi,"a",@progbits
	.sectionflags	@""
	.align	4
.nv.constant0._Z22unique_gid_calculationPi:
	.zero		904


//--------------------- .nv.constant0._Z25unique_idx_calc_threadIdxPi --------------------------
	.section	.nv.constant0._Z25unique_idx_calc_threadIdxPi,"a",@progbits
	.sectionflags	@""
	.align	4
.nv.constant0._Z25unique_idx_calc_threadIdxPi:
	.zero		904


//--------------------- SYMBOLS --------------------------

	.type		.nv.reservedSmem.offset0,@object
	.size		.nv.reservedSmem.offset0,0x4
	.type		vprintf,@function
